//
// Generated by NVIDIA NVVM Compiler
//
// Compiler Build ID: CL-36424714
// Cuda compilation tools, release 13.0, V13.0.88
// Based on NVVM 20.0.0
//

.version 9.0
.target sm_100
.address_size 64

	// .globl	_Z14matrixMultiplyPiS_S_i

.visible .entry _Z14matrixMultiplyPiS_S_i(
	.param .u64 .ptr .align 1 _Z14matrixMultiplyPiS_S_i_param_0,
	.param .u64 .ptr .align 1 _Z14matrixMultiplyPiS_S_i_param_1,
	.param .u64 .ptr .align 1 _Z14matrixMultiplyPiS_S_i_param_2,
	.param .u32 _Z14matrixMultiplyPiS_S_i_param_3
)
{
	.reg .pred 	%p<10>;
	.reg .b32 	%r<146>;
	.reg .b64 	%rd<48>;

	ld.param.u64 	%rd5, [_Z14matrixMultiplyPiS_S_i_param_0];
	ld.param.u64 	%rd6, [_Z14matrixMultiplyPiS_S_i_param_1];
	ld.param.u64 	%rd4, [_Z14matrixMultiplyPiS_S_i_param_2];
	ld.param.u32 	%r56, [_Z14matrixMultiplyPiS_S_i_param_3];
	cvta.to.global.u64 	%rd1, %rd6;
	cvta.to.global.u64 	%rd2, %rd5;
	mov.u32 	%r57, %ntid.x;
	mov.u32 	%r58, %ctaid.x;
	mov.u32 	%r59, %tid.x;
	mad.lo.s32 	%r1, %r57, %r58, %r59;
	mov.u32 	%r60, %ntid.y;
	mov.u32 	%r61, %ctaid.y;
	mul.lo.s32 	%r2, %r60, %r61;
	mov.u32 	%r3, %tid.y;
	add.s32 	%r62, %r2, %r3;
	max.s32 	%r63, %r1, %r62;
	setp.ge.s32 	%p1, %r63, %r56;
	@%p1 bra 	$L__BB0_13;
	mul.lo.s32 	%r5, %r56, %r1;
	and.b32  	%r6, %r56, 7;
	setp.lt.u32 	%p2, %r56, 8;
	mov.b32 	%r140, 0;
	mov.u32 	%r145, %r140;
	@%p2 bra 	$L__BB0_4;
	and.b32  	%r140, %r56, 2147483640;
	neg.s32 	%r134, %r140;
	add.s32 	%r67, %r3, %r56;
	add.s32 	%r133, %r67, %r2;
	shl.b32 	%r10, %r56, 3;
	shl.b32 	%r68, %r56, 1;
	add.s32 	%r132, %r62, %r68;
	mad.lo.s32 	%r131, %r56, 3, %r62;
	shl.b32 	%r69, %r56, 2;
	add.s32 	%r130, %r62, %r69;
	mad.lo.s32 	%r129, %r56, 5, %r62;
	mad.lo.s32 	%r128, %r56, 6, %r62;
	mad.lo.s32 	%r127, %r56, 7, %r62;
	add.s64 	%rd3, %rd2, 16;
	mov.b32 	%r145, 0;
	mov.u32 	%r125, %r5;
	mov.u32 	%r126, %r62;
$L__BB0_3:
	.pragma "nounroll";
	mul.wide.s32 	%rd7, %r125, 4;
	add.s64 	%rd8, %rd3, %rd7;
	ld.global.u32 	%r70, [%rd8+-16];
	mul.wide.u32 	%rd9, %r126, 4;
	add.s64 	%rd10, %rd1, %rd9;
	ld.global.u32 	%r71, [%rd10];
	mad.lo.s32 	%r72, %r71, %r70, %r145;
	ld.global.u32 	%r73, [%rd8+-12];
	mul.wide.u32 	%rd11, %r133, 4;
	add.s64 	%rd12, %rd1, %rd11;
	ld.global.u32 	%r74, [%rd12];
	mad.lo.s32 	%r75, %r74, %r73, %r72;
	ld.global.u32 	%r76, [%rd8+-8];
	mul.wide.u32 	%rd13, %r132, 4;
	add.s64 	%rd14, %rd1, %rd13;
	ld.global.u32 	%r77, [%rd14];
	mad.lo.s32 	%r78, %r77, %r76, %r75;
	ld.global.u32 	%r79, [%rd8+-4];
	mul.wide.u32 	%rd15, %r131, 4;
	add.s64 	%rd16, %rd1, %rd15;
	ld.global.u32 	%r80, [%rd16];
	mad.lo.s32 	%r81, %r80, %r79, %r78;
	ld.global.u32 	%r82, [%rd8];
	mul.wide.u32 	%rd17, %r130, 4;
	add.s64 	%rd18, %rd1, %rd17;
	ld.global.u32 	%r83, [%rd18];
	mad.lo.s32 	%r84, %r83, %r82, %r81;
	ld.global.u32 	%r85, [%rd8+4];
	mul.wide.u32 	%rd19, %r129, 4;
	add.s64 	%rd20, %rd1, %rd19;
	ld.global.u32 	%r86, [%rd20];
	mad.lo.s32 	%r87, %r86, %r85, %r84;
	ld.global.u32 	%r88, [%rd8+8];
	mul.wide.u32 	%rd21, %r128, 4;
	add.s64 	%rd22, %rd1, %rd21;
	ld.global.u32 	%r89, [%rd22];
	mad.lo.s32 	%r90, %r89, %r88, %r87;
	ld.global.u32 	%r91, [%rd8+12];
	mul.wide.u32 	%rd23, %r127, 4;
	add.s64 	%rd24, %rd1, %rd23;
	ld.global.u32 	%r92, [%rd24];
	mad.lo.s32 	%r145, %r92, %r91, %r90;
	add.s32 	%r134, %r134, 8;
	add.s32 	%r133, %r133, %r10;
	add.s32 	%r132, %r132, %r10;
	add.s32 	%r131, %r131, %r10;
	add.s32 	%r130, %r130, %r10;
	add.s32 	%r129, %r129, %r10;
	add.s32 	%r128, %r128, %r10;
	add.s32 	%r127, %r127, %r10;
	add.s32 	%r126, %r126, %r10;
	add.s32 	%r125, %r125, 8;
	setp.ne.s32 	%p3, %r134, 0;
	@%p3 bra 	$L__BB0_3;
$L__BB0_4:
	setp.eq.s32 	%p4, %r6, 0;
	@%p4 bra 	$L__BB0_12;
	and.b32  	%r42, %r56, 3;
	setp.lt.u32 	%p5, %r6, 4;
	@%p5 bra 	$L__BB0_7;
	add.s32 	%r94, %r140, %r5;
	mul.wide.s32 	%rd25, %r94, 4;
	add.s64 	%rd26, %rd2, %rd25;
	ld.global.u32 	%r95, [%rd26];
	mad.lo.s32 	%r96, %r140, %r56, %r62;
	mul.wide.u32 	%rd27, %r96, 4;
	add.s64 	%rd28, %rd1, %rd27;
	ld.global.u32 	%r97, [%rd28];
	mad.lo.s32 	%r98, %r97, %r95, %r145;
	ld.global.u32 	%r99, [%rd26+4];
	add.s32 	%r100, %r96, %r56;
	mul.wide.u32 	%rd29, %r100, 4;
	add.s64 	%rd30, %rd1, %rd29;
	ld.global.u32 	%r101, [%rd30];
	mad.lo.s32 	%r102, %r101, %r99, %r98;
	ld.global.u32 	%r103, [%rd26+8];
	add.s32 	%r104, %r100, %r56;
	mul.wide.u32 	%rd31, %r104, 4;
	add.s64 	%rd32, %rd1, %rd31;
	ld.global.u32 	%r105, [%rd32];
	mad.lo.s32 	%r106, %r105, %r103, %r102;
	ld.global.u32 	%r107, [%rd26+12];
	add.s32 	%r108, %r104, %r56;
	mul.wide.u32 	%rd33, %r108, 4;
	add.s64 	%rd34, %rd1, %rd33;
	ld.global.u32 	%r109, [%rd34];
	mad.lo.s32 	%r145, %r109, %r107, %r106;
	add.s32 	%r140, %r140, 4;
$L__BB0_7:
	setp.eq.s32 	%p6, %r42, 0;
	@%p6 bra 	$L__BB0_12;
	setp.eq.s32 	%p7, %r42, 1;
	@%p7 bra 	$L__BB0_10;
	add.s32 	%r111, %r140, %r5;
	mul.wide.s32 	%rd35, %r111, 4;
	add.s64 	%rd36, %rd2, %rd35;
	ld.global.u32 	%r112, [%rd36];
	mad.lo.s32 	%r113, %r140, %r56, %r62;
	mul.wide.u32 	%rd37, %r113, 4;
	add.s64 	%rd38, %rd1, %rd37;
	ld.global.u32 	%r114, [%rd38];
	mad.lo.s32 	%r115, %r114, %r112, %r145;
	ld.global.u32 	%r116, [%rd36+4];
	add.s32 	%r117, %r113, %r56;
	mul.wide.u32 	%rd39, %r117, 4;
	add.s64 	%rd40, %rd1, %rd39;
	ld.global.u32 	%r118, [%rd40];
	mad.lo.s32 	%r145, %r118, %r116, %r115;
	add.s32 	%r140, %r140, 2;
$L__BB0_10:
	and.b32  	%r119, %r56, 1;
	setp.eq.b32 	%p8, %r119, 1;
	not.pred 	%p9, %p8;
	@%p9 bra 	$L__BB0_12;
	add.s32 	%r120, %r140, %r5;
	mul.wide.s32 	%rd41, %r120, 4;
	add.s64 	%rd42, %rd2, %rd41;
	ld.global.u32 	%r121, [%rd42];
	mad.lo.s32 	%r122, %r140, %r56, %r62;
	mul.wide.u32 	%rd43, %r122, 4;
	add.s64 	%rd44, %rd1, %rd43;
	ld.global.u32 	%r123, [%rd44];
	mad.lo.s32 	%r145, %r123, %r121, %r145;
$L__BB0_12:
	add.s32 	%r124, %r5, %r62;
	cvta.to.global.u64 	%rd45, %rd4;
	mul.wide.s32 	%rd46, %r124, 4;
	add.s64 	%rd47, %rd45, %rd46;
	st.global.u32 	[%rd47], %r145;
$L__BB0_13:
	ret;

}


// ===== COMPILED SASS (sm_100) =====

	.target	sm_100

	.elftype	@"ET_EXEC"


//--------------------- .note.nv.tkinfo           --------------------------
	.section	.note.nv.tkinfo,"",@"SHT_NOTE"
	.sectionflags	@"SHF_NOTE_NV_TKINFO"
	.tkinfo
        /*0018*/ 	.word	0x00000002
        /*0030*/ 	.string	""
        /*0030*/ 	.string	"ptxas"
        /*0030*/ 	.string	"Cuda compilation tools, release 13.0, V13.0.88"
        /*0030*/ 	.string	"Build cuda_13.0.r13.0/compiler.36424714_0"
        /*0030*/ 	.string	"-arch sm_100 -m 64 "



//--------------------- .note.nv.cuinfo           --------------------------
	.section	.note.nv.cuinfo,"",@"SHT_NOTE"
	.sectionflags	@"SHF_NOTE_NV_CUINFO"
        /*0018*/ 	.short	0x0002
        /*001a*/ 	.short	0x0064
        /*001c*/ 	.short	0x0082
	.zero		2


//--------------------- .nv.info                  --------------------------
	.section	.nv.info,"",@"SHT_CUDA_INFO"
	.align	4


	//----- nvinfo : EIATTR_REGCOUNT
	.align		4
        /*0000*/ 	.byte	0x04, 0x2f
        /*0002*/ 	.short	(.L_1 - .L_0)
	.align		4
.L_0:
        /*0004*/ 	.word	index@(_Z14matrixMultiplyPiS_S_i)
        /*0008*/ 	.word	0x00000020


	//----- nvinfo : EIATTR_FRAME_SIZE
	.align		4
.L_1:
        /*000c*/ 	.byte	0x04, 0x11
        /*000e*/ 	.short	(.L_3 - .L_2)
	.align		4
.L_2:
        /*0010*/ 	.word	index@(_Z14matrixMultiplyPiS_S_i)
        /*0014*/ 	.word	0x00000000


	//----- nvinfo : EIATTR_MIN_STACK_SIZE
	.align		4
.L_3:
        /*0018*/ 	.byte	0x04, 0x12
        /*001a*/ 	.short	(.L_5 - .L_4)
	.align		4
.L_4:
        /*001c*/ 	.word	index@(_Z14matrixMultiplyPiS_S_i)
        /*0020*/ 	.word	0x00000000
.L_5:


//--------------------- .nv.compat                --------------------------
	.section	.nv.compat,"",@"SHT_CUDA_COMPAT_INFO"
	.align	4
        /*0000*/ 	.byte	0x02, 0x09, 0x00, 0x00, 0x02, 0x02, 0x01, 0x00, 0x02, 0x05, 0x05, 0x00, 0x03, 0x07, 0x01, 0x01
        /*0010*/ 	.byte	0x02, 0x03, 0x00, 0x00, 0x02, 0x06, 0x01, 0x00, 0x04, 0x0b, 0x08, 0x00, 0x09, 0x00, 0x00, 0x00
        /*0020*/ 	.byte	0x00, 0x00, 0x00, 0x00


//--------------------- .nv.info._Z14matrixMultiplyPiS_S_i --------------------------
	.section	.nv.info._Z14matrixMultiplyPiS_S_i,"",@"SHT_CUDA_INFO"
	.sectionflags	@""
	.align	4


	//----- nvinfo : EIATTR_CUDA_API_VERSION
	.align		4
        /*0000*/ 	.byte	0x04, 0x37
        /*0002*/ 	.short	(.L_7 - .L_6)
.L_6:
        /*0004*/ 	.word	0x00000082


	//----- nvinfo : EIATTR_KPARAM_INFO
	.align		4
.L_7:
        /*0008*/ 	.byte	0x04, 0x17
        /*000a*/ 	.short	(.L_9 - .L_8)
.L_8:
        /*000c*/ 	.word	0x00000000
        /*0010*/ 	.short	0x0003
        /*0012*/ 	.short	0x0018
        /*0014*/ 	.byte	0x00, 0xf0, 0x11, 0x00


	//----- nvinfo : EIATTR_KPARAM_INFO
	.align		4
.L_9:
        /*0018*/ 	.byte	0x04, 0x17
        /*001a*/ 	.short	(.L_11 - .L_10)
.L_10:
        /*001c*/ 	.word	0x00000000
        /*0020*/ 	.short	0x0002
        /*0022*/ 	.short	0x0010
        /*0024*/ 	.byte	0x00, 0xf5, 0x21, 0x00


	//----- nvinfo : EIATTR_KPARAM_INFO
	.align		4
.L_11:
        /*0028*/ 	.byte	0x04, 0x17
        /*002a*/ 	.short	(.L_13 - .L_12)
.L_12:
        /*002c*/ 	.word	0x00000000
        /*0030*/ 	.short	0x0001
        /*0032*/ 	.short	0x0008
        /*0034*/ 	.byte	0x00, 0xf5, 0x21, 0x00


	//----- nvinfo : EIATTR_KPARAM_INFO
	.align		4
.L_13:
        /*0038*/ 	.byte	0x04, 0x17
        /*003a*/ 	.short	(.L_15 - .L_14)
.L_14:
        /*003c*/ 	.word	0x00000000
        /*0040*/ 	.short	0x0000
        /*0042*/ 	.short	0x0000
        /*0044*/ 	.byte	0x00, 0xf5, 0x21, 0x00


	//----- nvinfo : EIATTR_SPARSE_MMA_MASK
	.align		4
.L_15:
        /*0048*/ 	.byte	0x03, 0x50
        /*004a*/ 	.short	0x0000


	//----- nvinfo : EIATTR_MAXREG_COUNT
	.align		4
        /*004c*/ 	.byte	0x03, 0x1b
        /*004e*/ 	.short	0x00ff


	//----- nvinfo : EIATTR_MERCURY_ISA_VERSION
	.align		4
        /*0050*/ 	.byte	0x03, 0x5f
        /*0052*/ 	.short	0x0101


	//----- nvinfo : EIATTR_VRC_CTA_INIT_COUNT
	.align		4
        /*0054*/ 	.byte	0x02, 0x4a
	.zero		1
	.zero		1


	//----- nvinfo : EIATTR_EXIT_INSTR_OFFSETS
	.align		4
        /*0058*/ 	.byte	0x04, 0x1c
        /*005a*/ 	.short	(.L_17 - .L_16)


	//   ....[0]....
.L_16:
        /*005c*/ 	.word	0x000000d0


	//   ....[1]....
        /*0060*/ 	.word	0x00000930


	//----- nvinfo : EIATTR_CBANK_PARAM_SIZE
	.align		4
.L_17:
        /*0064*/ 	.byte	0x03, 0x19
        /*0066*/ 	.short	0x001c


	//----- nvinfo : EIATTR_PARAM_CBANK
	.align		4
        /*0068*/ 	.byte	0x04, 0x0a
        /*006a*/ 	.short	(.L_19 - .L_18)
	.align		4
.L_18:
        /*006c*/ 	.word	index@(.nv.constant0._Z14matrixMultiplyPiS_S_i)
        /*0070*/ 	.short	0x0380
        /*0072*/ 	.short	0x001c


	//----- nvinfo : EIATTR_SW_WAR
	.align		4
.L_19:
        /*0074*/ 	.byte	0x04, 0x36
        /*0076*/ 	.short	(.L_21 - .L_20)
.L_20:
        /*0078*/ 	.word	0x00000008
.L_21:


//--------------------- .nv.callgraph             --------------------------
	.section	.nv.callgraph,"",@"SHT_CUDA_CALLGRAPH"
	.align	4
	.sectionentsize	8
	.align		4
        /*0000*/ 	.word	0x00000000
	.align		4
        /*0004*/ 	.word	0xffffffff
	.align		4
        /*0008*/ 	.word	0x00000000
	.align		4
        /*000c*/ 	.word	0xfffffffe
	.align		4
        /*0010*/ 	.word	0x00000000
	.align		4
        /*0014*/ 	.word	0xfffffffd
	.align		4
        /*0018*/ 	.word	0x00000000
	.align		4
        /*001c*/ 	.word	0xfffffffc


//--------------------- .text._Z14matrixMultiplyPiS_S_i --------------------------
	.section	.text._Z14matrixMultiplyPiS_S_i,"ax",@progbits
	.align	128
        .global         _Z14matrixMultiplyPiS_S_i
        .type           _Z14matrixMultiplyPiS_S_i,@function
        .size           _Z14matrixMultiplyPiS_S_i,(.L_x_5 - _Z14matrixMultiplyPiS_S_i)
        .other          _Z14matrixMultiplyPiS_S_i,@"STO_CUDA_ENTRY STV_DEFAULT"
_Z14matrixMultiplyPiS_S_i:
.text._Z14matrixMultiplyPiS_S_i:
[----:B------:R-:W-:Y:S01]  /*0000*/  LDC R1, c[0x0][0x37c] ;  /* 0x0000df00ff017b82 */ /* 0x000fe20000000800 */
[----:B------:R-:W0:Y:S07]  /*0010*/  S2R R4, SR_CTAID.X ;  /* 0x0000000000047919 */ /* 0x000e2e0000002500 */
[----:B------:R-:W1:Y:S01]  /*0020*/  S2UR UR5, SR_CTAID.Y ;  /* 0x00000000000579c3 */ /* 0x000e620000002600 */
[----:B------:R-:W0:Y:S01]  /*0030*/  LDCU UR6, c[0x0][0x360] ;  /* 0x00006c00ff0677ac */ /* 0x000e220008000800 */
[----:B------:R-:W0:Y:S01]  /*0040*/  S2R R3, SR_TID.X ;  /* 0x0000000000037919 */ /* 0x000e220000002100 */
[----:B------:R-:W1:Y:S01]  /*0050*/  LDCU UR4, c[0x0][0x364] ;  /* 0x00006c80ff0477ac */ /* 0x000e620008000800 */
[----:B------:R-:W2:Y:S04]  /*0060*/  S2R R9, SR_TID.Y ;  /* 0x0000000000097919 */ /* 0x000ea80000002200 */
[----:B------:R-:W3:Y:S01]  /*0070*/  LDC R0, c[0x0][0x398] ;  /* 0x0000e600ff007b82 */ /* 0x000ee20000000800 */
[----:B-1----:R-:W-:Y:S01]  /*0080*/  UIMAD UR4, UR4, UR5, URZ ;  /* 0x00000005040472a4 */ /* 0x002fe2000f8e02ff */
[----:B0-----:R-:W-:-:S05]  /*0090*/  IMAD R4, R4, UR6, R3 ;  /* 0x0000000604047c24 */ /* 0x001fca000f8e0203 */
[----:B--2---:R-:W-:-:S04]  /*00a0*/  IADD3 R3, PT, PT, R9, UR4, RZ ;  /* 0x0000000409037c10 */ /* 0x004fc8000fffe0ff */
[----:B------:R-:W-:-:S04]  /*00b0*/  VIMNMX R5, PT, PT, R4, R3, !PT ;  /* 0x0000000304057248 */ /* 0x000fc80007fe0100 */
[----:B---3--:R-:W-:-:S13]  /*00c0*/  ISETP.GE.AND P0, PT, R5, R0, PT ;  /* 0x000000000500720c */ /* 0x008fda0003f06270 */
[----:B------:R-:W-:Y:S05]  /*00d0*/  @P0 EXIT ;  /* 0x000000000000094d */ /* 0x000fea0003800000 */
[C---:B------:R-:W-:Y:S01]  /*00e0*/  ISETP.GE.U32.AND P1, PT, R0.reuse, 0x8, PT ;  /* 0x000000080000780c */ /* 0x040fe20003f26070 */
[----:B------:R-:W0:Y:S01]  /*00f0*/  LDCU.64 UR8, c[0x0][0x358] ;  /* 0x00006b00ff0877ac */ /* 0x000e220008000a00 */
[----:B------:R-:W-:Y:S01]  /*0100*/  LOP3.LUT R2, R0, 0x7, RZ, 0xc0, !PT ;  /* 0x0000000700027812 */ /* 0x000fe200078ec0ff */
[----:B------:R-:W-:Y:S02]  /*0110*/  HFMA2 R5, -RZ, RZ, 0, 0 ;  /* 0x00000000ff057431 */ /* 0x000fe400000001ff */
[----:B------:R-:W-:Y:S01]  /*0120*/  IMAD R4, R4, R0, RZ ;  /* 0x0000000004047224 */ /* 0x000fe200078e02ff */
[----:B------:R-:W-:Y:S02]  /*0130*/  MOV R10, RZ ;  /* 0x000000ff000a7202 */ /* 0x000fe40000000f00 */
[----:B------:R-:W-:-:S05]  /*0140*/  ISETP.NE.AND P0, PT, R2, RZ, PT ;  /* 0x000000ff0200720c */ /* 0x000fca0003f05270 */
[----:B------:R-:W-:Y:S08]  /*0150*/  @!P1 BRA `(.L_x_0) ;  /* 0x0000000000fc9947 */ /* 0x000ff00003800000 */
[----:B------:R-:W1:Y:S01]  /*0160*/  LDCU.64 UR6, c[0x0][0x380] ;  /* 0x00007000ff0677ac */ /* 0x000e620008000a00 */
[C---:B------:R-:W-:Y:S01]  /*0170*/  LOP3.LUT R5, R0.reuse, 0x7ffffff8, RZ, 0xc0, !PT ;  /* 0x7ffffff800057812 */ /* 0x040fe200078ec0ff */
[C-C-:B------:R-:W-:Y:S01]  /*0180*/  IMAD R11, R0.reuse, 0x3, R3.reuse ;  /* 0x00000003000b7824 */ /* 0x140fe200078e0203 */
[CC--:B------:R-:W-:Y:S01]  /*0190*/  LEA R7, R0.reuse, R3.reuse, 0x1 ;  /* 0x0000000300077211 */ /* 0x0c0fe200078e08ff */
[C-C-:B------:R-:W-:Y:S01]  /*01a0*/  IMAD R15, R0.reuse, 0x5, R3.reuse ;  /* 0x00000005000f7824 */ /* 0x140fe200078e0203 */
[CC--:B------:R-:W-:Y:S01]  /*01b0*/  LEA R13, R0.reuse, R3.reuse, 0x2 ;  /* 0x00000003000d7211 */ /* 0x0c0fe200078e10ff */
[C-C-:B------:R-:W-:Y:S01]  /*01c0*/  IMAD R17, R0.reuse, 0x6, R3.reuse ;  /* 0x0000000600117824 */ /* 0x140fe200078e0203 */
[----:B------:R-:W-:Y:S01]  /*01d0*/  MOV R10, RZ ;  /* 0x000000ff000a7202 */ /* 0x000fe20000000f00 */
[----:B------:R-:W-:Y:S01]  /*01e0*/  IMAD R25, R0, 0x7, R3 ;  /* 0x0000000700197824 */ /* 0x000fe200078e0203 */
[----:B------:R-:W-:Y:S02]  /*01f0*/  MOV R8, R4 ;  /* 0x0000000400087202 */ /* 0x000fe40000000f00 */
[----:B------:R-:W-:-:S02]  /*0200*/  MOV R29, R3 ;  /* 0x00000003001d7202 */ /* 0x000fc40000000f00 */
[----:B------:R-:W-:Y:S02]  /*0210*/  IADD3 R6, PT, PT, -R5, RZ, RZ ;  /* 0x000000ff05067210 */ /* 0x000fe40007ffe1ff */
[----:B------:R-:W-:Y:S01]  /*0220*/  IADD3 R9, PT, PT, R0, UR4, R9 ;  /* 0x0000000400097c10 */ /* 0x000fe2000fffe009 */
[----:B-1----:R-:W-:-:S04]  /*0230*/  UIADD3 UR5, UP0, UPT, UR6, 0x10, URZ ;  /* 0x0000001006057890 */ /* 0x002fc8000ff1e0ff */
[----:B------:R-:W-:-:S12]  /*0240*/  UIADD3.X UR4, UPT, UPT, URZ, UR7, URZ, UP0, !UPT ;  /* 0x00000007ff047290 */ /* 0x000fd800087fe4ff */
.L_x_1:
[----:B------:R-:W1:Y:S01]  /*0250*/  LDC.64 R18, c[0x0][0x388] ;  /* 0x0000e200ff127b82 */ /* 0x000e620000000a00 */
[----:B------:R-:W-:Y:S02]  /*0260*/  MOV R20, UR5 ;  /* 0x0000000500147c02 */ /* 0x000fe40008000f00 */
[----:B------:R-:W-:-:S03]  /*0270*/  MOV R21, UR4 ;  /* 0x0000000400157c02 */ /* 0x000fc60008000f00 */
[----:B------:R-:W-:-:S05]  /*0280*/  IMAD.WIDE R20, R8, 0x4, R20 ;  /* 0x0000000408147825 */ /* 0x000fca00078e0214 */
[----:B0-----:R-:W2:Y:S04]  /*0290*/  LDG.E R12, desc[UR8][R20.64+-0x10] ;  /* 0xfffff008140c7981 */ /* 0x001ea8000c1e1900 */
[----:B------:R-:W3:Y:S04]  /*02a0*/  LDG.E R14, desc[UR8][R20.64+-0xc] ;  /* 0xfffff408140e7981 */ /* 0x000ee8000c1e1900 */
[----:B------:R-:W4:Y:S01]  /*02b0*/  LDG.E R28, desc[UR8][R20.64+-0x8] ;  /* 0xfffff808141c7981 */ /* 0x000f22000c1e1900 */
[----:B-1----:R-:W-:-:S03]  /*02c0*/  IMAD.WIDE.U32 R22, R29, 0x4, R18 ;  /* 0x000000041d167825 */ /* 0x002fc600078e0012 */
[----:B------:R-:W5:Y:S04]  /*02d0*/  LDG.E R16, desc[UR8][R20.64+-0x4] ;  /* 0xfffffc0814107981 */ /* 0x000f68000c1e1900 */
[----:B------:R-:W2:Y:S01]  /*02e0*/  LDG.E R23, desc[UR8][R22.64] ;  /* 0x0000000816177981 */ /* 0x000ea2000c1e1900 */
[----:B------:R-:W-:-:S04]  /*02f0*/  IMAD.WIDE.U32 R26, R9, 0x4, R18 ;  /* 0x00000004091a7825 */ /* 0x000fc800078e0012 */
[----:B--2---:R-:W-:Y:S02]  /*0300*/  IMAD R10, R12, R23, R10 ;  /* 0x000000170c0a7224 */ /* 0x004fe400078e020a */
[--C-:B------:R-:W-:Y:S01]  /*0310*/  IMAD.WIDE.U32 R22, R7, 0x4, R18.reuse ;  /* 0x0000000407167825 */ /* 0x100fe200078e0012 */
[----:B------:R0:W3:Y:S05]  /*0320*/  LDG.E R12, desc[UR8][R26.64] ;  /* 0x000000081a0c7981 */ /* 0x0000ea000c1e1900 */
[----:B------:R-:W4:Y:S01]  /*0330*/  LDG.E R23, desc[UR8][R22.64] ;  /* 0x0000000816177981 */ /* 0x000f22000c1e1900 */
[----:B0-----:R-:W-:-:S05]  /*0340*/  IMAD.WIDE.U32 R26, R11, 0x4, R18 ;  /* 0x000000040b1a7825 */ /* 0x001fca00078e0012 */
[----:B------:R0:W5:Y:S02]  /*0350*/  LDG.E R24, desc[UR8][R26.64] ;  /* 0x000000081a187981 */ /* 0x000164000c1e1900 */
[----:B0-----:R-:W-:-:S04]  /*0360*/  IMAD.WIDE.U32 R26, R13, 0x4, R18 ;  /* 0x000000040d1a7825 */ /* 0x001fc800078e0012 */
[----:B---3--:R-:W-:Y:S02]  /*0370*/  IMAD R10, R14, R12, R10 ;  /* 0x0000000c0e0a7224 */ /* 0x008fe400078e020a */
[----:B------:R-:W2:Y:S02]  /*0380*/  LDG.E R14, desc[UR8][R20.64+0x4] ;  /* 0x00000408140e7981 */ /* 0x000ea4000c1e1900 */
[----:B----4-:R-:W-:Y:S02]  /*0390*/  IMAD R10, R28, R23, R10 ;  /* 0x000000171c0a7224 */ /* 0x010fe400078e020a */
[----:B------:R-:W3:Y:S01]  /*03a0*/  LDG.E R12, desc[UR8][R20.64+0x8] ;  /* 0x00000808140c7981 */ /* 0x000ee2000c1e1900 */
[----:B------:R-:W-:-:S03]  /*03b0*/  IMAD.WIDE.U32 R22, R15, 0x4, R18 ;  /* 0x000000040f167825 */ /* 0x000fc600078e0012 */
[----:B------:R-:W4:Y:S04]  /*03c0*/  LDG.E R28, desc[UR8][R20.64+0xc] ;  /* 0x00000c08141c7981 */ /* 0x000f28000c1e1900 */
[----:B------:R-:W2:Y:S01]  /*03d0*/  LDG.E R23, desc[UR8][R22.64] ;  /* 0x0000000816177981 */ /* 0x000ea2000c1e1900 */
[----:B-----5:R-:W-:-:S03]  /*03e0*/  IMAD R10, R16, R24, R10 ;  /* 0x00000018100a7224 */ /* 0x020fc600078e020a */
[----:B------:R0:W5:Y:S04]  /*03f0*/  LDG.E R24, desc[UR8][R26.64] ;  /* 0x000000081a187981 */ /* 0x000168000c1e1900 */
[----:B------:R-:W5:Y:S01]  /*0400*/  LDG.E R16, desc[UR8][R20.64] ;  /* 0x0000000814107981 */ /* 0x000f62000c1e1900 */
[----:B0-----:R-:W-:-:S04]  /*0410*/  IMAD.WIDE.U32 R26, R17, 0x4, R18 ;  /* 0x00000004111a7825 */ /* 0x001fc800078e0012 */
[----:B------:R-:W-:Y:S02]  /*0420*/  IMAD.WIDE.U32 R18, R25, 0x4, R18 ;  /* 0x0000000419127825 */ /* 0x000fe400078e0012 */
[----:B------:R-:W3:Y:S04]  /*0430*/  LDG.E R27, desc[UR8][R26.64] ;  /* 0x000000081a1b7981 */ /* 0x000ee8000c1e1900 */
[----:B------:R-:W4:Y:S01]  /*0440*/  LDG.E R19, desc[UR8][R18.64] ;  /* 0x0000000812137981 */ /* 0x000f22000c1e1900 */
[----:B------:R-:W-:-:S04]  /*0450*/  IADD3 R6, PT, PT, R6, 0x8, RZ ;  /* 0x0000000806067810 */ /* 0x000fc80007ffe0ff */
[----:B------:R-:W-:Y:S02]  /*0460*/  ISETP.NE.AND P1, PT, R6, RZ, PT ;  /* 0x000000ff0600720c */ /* 0x000fe40003f25270 */
[C---:B------:R-:W-:Y:S02]  /*0470*/  LEA R9, R0.reuse, R9, 0x3 ;  /* 0x0000000900097211 */ /* 0x040fe400078e18ff */
[C---:B------:R-:W-:Y:S02]  /*0480*/  LEA R7, R0.reuse, R7, 0x3 ;  /* 0x0000000700077211 */ /* 0x040fe400078e18ff */
[C---:B------:R-:W-:Y:S02]  /*0490*/  LEA R11, R0.reuse, R11, 0x3 ;  /* 0x0000000b000b7211 */ /* 0x040fe400078e18ff */
[C---:B------:R-:W-:Y:S02]  /*04a0*/  LEA R13, R0.reuse, R13, 0x3 ;  /* 0x0000000d000d7211 */ /* 0x040fe400078e18ff */
[----:B------:R-:W-:-:S02]  /*04b0*/  LEA R15, R0, R15, 0x3 ;  /* 0x0000000f000f7211 */ /* 0x000fc400078e18ff */
[C---:B------:R-:W-:Y:S02]  /*04c0*/  LEA R17, R0.reuse, R17, 0x3 ;  /* 0x0000001100117211 */ /* 0x040fe400078e18ff */
[C---:B------:R-:W-:Y:S02]  /*04d0*/  LEA R25, R0.reuse, R25, 0x3 ;  /* 0x0000001900197211 */ /* 0x040fe400078e18ff */
[----:B------:R-:W-:Y:S02]  /*04e0*/  LEA R29, R0, R29, 0x3 ;  /* 0x0000001d001d7211 */ /* 0x000fe400078e18ff */
[----:B------:R-:W-:Y:S01]  /*04f0*/  IADD3 R8, PT, PT, R8, 0x8, RZ ;  /* 0x0000000808087810 */ /* 0x000fe20007ffe0ff */
[----:B-----5:R-:W-:-:S04]  /*0500*/  IMAD R10, R16, R24, R10 ;  /* 0x00000018100a7224 */ /* 0x020fc800078e020a */
[----:B--2---:R-:W-:-:S04]  /*0510*/  IMAD R10, R14, R23, R10 ;  /* 0x000000170e0a7224 */ /* 0x004fc800078e020a */
[----:B---3--:R-:W-:-:S04]  /*0520*/  IMAD R10, R12, R27, R10 ;  /* 0x0000001b0c0a7224 */ /* 0x008fc800078e020a */
[----:B----4-:R-:W-:Y:S01]  /*0530*/  IMAD R10, R28, R19, R10 ;  /* 0x000000131c0a7224 */ /* 0x010fe200078e020a */
[----:B------:R-:W-:Y:S06]  /*0540*/  @P1 BRA `(.L_x_1) ;  /* 0xfffffffc00401947 */ /* 0x000fec000383ffff */
.L_x_0:
[----:B------:R-:W-:Y:S05]  /*0550*/  @!P0 BRA `(.L_x_2) ;  /* 0x0000000000e48947 */ /* 0x000fea0003800000 */
[----:B------:R-:W-:Y:S02]  /*0560*/  ISETP.GE.U32.AND P0, PT, R2, 0x4, PT ;  /* 0x000000040200780c */ /* 0x000fe40003f06070 */
[----:B------:R-:W-:-:S04]  /*0570*/  LOP3.LUT R18, R0, 0x3, RZ, 0xc0, !PT ;  /* 0x0000000300127812 */ /* 0x000fc800078ec0ff */
[----:B------:R-:W-:-:S07]  /*0580*/  ISETP.NE.AND P1, PT, R18, RZ, PT ;  /* 0x000000ff1200720c */ /* 0x000fce0003f25270 */
[----:B------:R-:W-:Y:S06]  /*0590*/  @!P0 BRA `(.L_x_3) ;  /* 0x0000000000648947 */ /* 0x000fec0003800000 */
[----:B------:R-:W1:Y:S01]  /*05a0*/  LDC.64 R6, c[0x0][0x388] ;  /* 0x0000e200ff067b82 */ /* 0x000e620000000a00 */
[----:B------:R-:W-:Y:S01]  /*05b0*/  IMAD R17, R5, R0, R3 ;  /* 0x0000000005117224 */ /* 0x000fe200078e0203 */
[----:B------:R-:W-:-:S04]  /*05c0*/  IADD3 R11, PT, PT, R4, R5, RZ ;  /* 0x00000005040b7210 */ /* 0x000fc80007ffe0ff */
[-C--:B------:R-:W-:Y:S02]  /*05d0*/  IADD3 R15, PT, PT, R17, R0.reuse, RZ ;  /* 0x00000000110f7210 */ /* 0x080fe40007ffe0ff */
[----:B------:R-:W2:Y:S02]  /*05e0*/  LDC.64 R8, c[0x0][0x380] ;  /* 0x0000e000ff087b82 */ /* 0x000ea40000000a00 */
[----:B------:R-:W-:Y:S01]  /*05f0*/  IADD3 R19, PT, PT, R15, R0, RZ ;  /* 0x000000000f137210 */ /* 0x000fe20007ffe0ff */
[----:B-1----:R-:W-:-:S04]  /*0600*/  IMAD.WIDE.U32 R16, R17, 0x4, R6 ;  /* 0x0000000411107825 */ /* 0x002fc800078e0006 */
[----:B------:R-:W-:Y:S02]  /*0610*/  IMAD.WIDE.U32 R14, R15, 0x4, R6 ;  /* 0x000000040f0e7825 */ /* 0x000fe400078e0006 */
[----:B0-----:R-:W3:Y:S02]  /*0620*/  LDG.E R16, desc[UR8][R16.64] ;  /* 0x0000000810107981 */ /* 0x001ee4000c1e1900 */
[----:B--2---:R-:W-:Y:S02]  /*0630*/  IMAD.WIDE R8, R11, 0x4, R8 ;  /* 0x000000040b087825 */ /* 0x004fe400078e0208 */
[----:B------:R-:W2:Y:S02]  /*0640*/  LDG.E R14, desc[UR8][R14.64] ;  /* 0x000000080e0e7981 */ /* 0x000ea4000c1e1900 */
[C-C-:B------:R-:W-:Y:S01]  /*0650*/  IMAD.WIDE.U32 R12, R19.reuse, 0x4, R6.reuse ;  /* 0x00000004130c7825 */ /* 0x140fe200078e0006 */
[----:B------:R-:W-:Y:S01]  /*0660*/  IADD3 R19, PT, PT, R19, R0, RZ ;  /* 0x0000000013137210 */ /* 0x000fe20007ffe0ff */
[----:B------:R-:W3:Y:S04]  /*0670*/  LDG.E R11, desc[UR8][R8.64] ;  /* 0x00000008080b7981 */ /* 0x000ee8000c1e1900 */
[----:B------:R-:W2:Y:S01]  /*0680*/  LDG.E R2, desc[UR8][R8.64+0x4] ;  /* 0x0000040808027981 */ /* 0x000ea2000c1e1900 */
[----:B------:R-:W-:-:S03]  /*0690*/  IMAD.WIDE.U32 R6, R19, 0x4, R6 ;  /* 0x0000000413067825 */ /* 0x000fc600078e0006 */
[----:B------:R-:W4:Y:S04]  /*06a0*/  LDG.E R12, desc[UR8][R12.64] ;  /* 0x000000080c0c7981 */ /* 0x000f28000c1e1900 */
[----:B------:R-:W4:Y:S04]  /*06b0*/  LDG.E R19, desc[UR8][R8.64+0x8] ;  /* 0x0000080808137981 */ /* 0x000f28000c1e1900 */
[----:B------:R-:W5:Y:S04]  /*06c0*/  LDG.E R21, desc[UR8][R8.64+0xc] ;  /* 0x00000c0808157981 */ /* 0x000f68000c1e1900 */
[----:B------:R-:W5:Y:S01]  /*06d0*/  LDG.E R6, desc[UR8][R6.64] ;  /* 0x0000000806067981 */ /* 0x000f62000c1e1900 */
[----:B------:R-:W-:Y:S01]  /*06e0*/  IADD3 R5, PT, PT, R5, 0x4, RZ ;  /* 0x0000000405057810 */ /* 0x000fe20007ffe0ff */
[----:B---3--:R-:W-:-:S04]  /*06f0*/  IMAD R11, R11, R16, R10 ;  /* 0x000000100b0b7224 */ /* 0x008fc800078e020a */
[----:B--2---:R-:W-:-:S04]  /*0700*/  IMAD R2, R2, R14, R11 ;  /* 0x0000000e02027224 */ /* 0x004fc800078e020b */
[----:B----4-:R-:W-:-:S04]  /*0710*/  IMAD R2, R19, R12, R2 ;  /* 0x0000000c13027224 */ /* 0x010fc800078e0202 */
[----:B-----5:R-:W-:-:S07]  /*0720*/  IMAD R10, R21, R6, R2 ;  /* 0x00000006150a7224 */ /* 0x020fce00078e0202 */
.L_x_3:
[----:B------:R-:W-:Y:S05]  /*0730*/  @!P1 BRA `(.L_x_2) ;  /* 0x00000000006c9947 */ /* 0x000fea0003800000 */
[----:B------:R-:W1:Y:S01]  /*0740*/  LDC.64 R16, c[0x0][0x388] ;  /* 0x0000e200ff107b82 */ /* 0x000e620000000a00 */
[----:B------:R-:W-:Y:S02]  /*0750*/  ISETP.NE.AND P0, PT, R18, 0x1, PT ;  /* 0x000000011200780c */ /* 0x000fe40003f05270 */
[----:B------:R-:W-:-:S04]  /*0760*/  LOP3.LUT R2, R0, 0x1, RZ, 0xc0, !PT ;  /* 0x0000000100027812 */ /* 0x000fc800078ec0ff */
[----:B------:R-:W-:Y:S01]  /*0770*/  ISETP.NE.U32.AND P1, PT, R2, 0x1, PT ;  /* 0x000000010200780c */ /* 0x000fe20003f25070 */
[----:B------:R-:W2:Y:S06]  /*0780*/  LDC.64 R6, c[0x0][0x380] ;  /* 0x0000e000ff067b82 */ /* 0x000eac0000000a00 */
[C---:B------:R-:W-:Y:S01]  /*0790*/  @P0 IMAD R15, R5.reuse, R0, R3 ;  /* 0x00000000050f0224 */ /* 0x040fe200078e0203 */
[----:B------:R-:W-:Y:S01]  /*07a0*/  @P0 IADD3 R11, PT, PT, R4, R5, RZ ;  /* 0x00000005040b0210 */ /* 0x000fe20007ffe0ff */
[----:B------:R-:W3:Y:S01]  /*07b0*/  LDC.64 R12, c[0x0][0x380] ;  /* 0x0000e000ff0c7b82 */ /* 0x000ee20000000a00 */
[----:B------:R-:W-:-:S02]  /*07c0*/  @P0 IADD3 R5, PT, PT, R5, 0x2, RZ ;  /* 0x0000000205050810 */ /* 0x000fc40007ffe0ff */
[----:B------:R-:W-:-:S05]  /*07d0*/  @P0 IADD3 R19, PT, PT, R15, R0, RZ ;  /* 0x000000000f130210 */ /* 0x000fca0007ffe0ff */
[----:B------:R-:W4:Y:S01]  /*07e0*/  LDC.64 R8, c[0x0][0x388] ;  /* 0x0000e200ff087b82 */ /* 0x000f220000000a00 */
[----:B-1----:R-:W-:-:S04]  /*07f0*/  @P0 IMAD.WIDE.U32 R14, R15, 0x4, R16 ;  /* 0x000000040f0e0825 */ /* 0x002fc800078e0010 */
[----:B------:R-:W-:Y:S02]  /*0800*/  @P0 IMAD.WIDE.U32 R16, R19, 0x4, R16 ;  /* 0x0000000413100825 */ /* 0x000fe400078e0010 */
[----:B0-----:R-:W5:Y:S02]  /*0810*/  @P0 LDG.E R14, desc[UR8][R14.64] ;  /* 0x000000080e0e0981 */ /* 0x001f64000c1e1900 */
[----:B--2---:R-:W-:Y:S01]  /*0820*/  @P0 IMAD.WIDE R6, R11, 0x4, R6 ;  /* 0x000000040b060825 */ /* 0x004fe200078e0206 */
[----:B------:R-:W-:Y:S01]  /*0830*/  @!P1 IADD3 R11, PT, PT, R4, R5, RZ ;  /* 0x00000005040b9210 */ /* 0x000fe20007ffe0ff */
[----:B------:R-:W2:Y:S02]  /*0840*/  @P0 LDG.E R16, desc[UR8][R16.64] ;  /* 0x0000000810100981 */ /* 0x000ea4000c1e1900 */
[----:B------:R-:W-:Y:S02]  /*0850*/  @!P1 IMAD R5, R5, R0, R3 ;  /* 0x0000000005059224 */ /* 0x000fe400078e0203 */
[----:B------:R-:W5:Y:S01]  /*0860*/  @P0 LDG.E R19, desc[UR8][R6.64] ;  /* 0x0000000806130981 */ /* 0x000f62000c1e1900 */
[----:B---3--:R-:W-:-:S03]  /*0870*/  @!P1 IMAD.WIDE R12, R11, 0x4, R12 ;  /* 0x000000040b0c9825 */ /* 0x008fc600078e020c */
[----:B------:R-:W2:Y:S04]  /*0880*/  @P0 LDG.E R0, desc[UR8][R6.64+0x4] ;  /* 0x0000040806000981 */ /* 0x000ea8000c1e1900 */
[----:B------:R-:W3:Y:S01]  /*0890*/  @!P1 LDG.E R13, desc[UR8][R12.64] ;  /* 0x000000080c0d9981 */ /* 0x000ee2000c1e1900 */
[----:B----4-:R-:W-:-:S06]  /*08a0*/  @!P1 IMAD.WIDE.U32 R8, R5, 0x4, R8 ;  /* 0x0000000405089825 */ /* 0x010fcc00078e0008 */
[----:B------:R-:W3:Y:S01]  /*08b0*/  @!P1 LDG.E R8, desc[UR8][R8.64] ;  /* 0x0000000808089981 */ /* 0x000ee2000c1e1900 */
[----:B-----5:R-:W-:-:S04]  /*08c0*/  @P0 IMAD R19, R19, R14, R10 ;  /* 0x0000000e13130224 */ /* 0x020fc800078e020a */
[----:B--2---:R-:W-:-:S04]  /*08d0*/  @P0 IMAD R10, R0, R16, R19 ;  /* 0x00000010000a0224 */ /* 0x004fc800078e0213 */
[----:B---3--:R-:W-:-:S07]  /*08e0*/  @!P1 IMAD R10, R13, R8, R10 ;  /* 0x000000080d0a9224 */ /* 0x008fce00078e020a */
.L_x_2:
[----:B------:R-:W1:Y:S01]  /*08f0*/  LDC.64 R6, c[0x0][0x390] ;  /* 0x0000e400ff067b82 */ /* 0x000e620000000a00 */
[----:B------:R-:W-:-:S05]  /*0900*/  IADD3 R3, PT, PT, R3, R4, RZ ;  /* 0x0000000403037210 */ /* 0x000fca0007ffe0ff */
[----:B-1----:R-:W-:-:S05]  /*0910*/  IMAD.WIDE R2, R3, 0x4, R6 ;  /* 0x0000000403027825 */ /* 0x002fca00078e0206 */
[----:B0-----:R-:W-:Y:S01]  /*0920*/  STG.E desc[UR8][R2.64], R10 ;  /* 0x0000000a02007986 */ /* 0x001fe2000c101908 */
[----:B------:R-:W-:Y:S05]  /*0930*/  EXIT ;  /* 0x000000000000794d */ /* 0x000fea0003800000 */
.L_x_4:
[----:B------:R-:W-:-:S00]  /*0940*/  BRA `(.L_x_4) ;  /* 0xfffffffc00fc7947 */ /* 0x000fc0000383ffff */
[----:B------:R-:W-:-:S00]  /*0950*/  NOP ;  /* 0x0000000000007918 */ /* 0x000fc00000000000 */
        /* <DEDUP_REMOVED lines=10> */
.L_x_5:


//--------------------- .nv.shared.reserved.0     --------------------------
	.section	.nv.shared.reserved.0,"aw",@nobits
	.weak		__nv_reservedSMEM_offset_0_alias
	.size		__nv_reservedSMEM_offset_0_alias, 0, 64
	.other		__nv_reservedSMEM_offset_0_alias,@"STO_CUDA_RESERVED_SHARED STV_DEFAULT"
__nv_reservedSMEM_offset_0_alias:
	.zero		0
	.zero		64


//--------------------- .nv.constant0._Z14matrixMultiplyPiS_S_i --------------------------
	.section	.nv.constant0._Z14matrixMultiplyPiS_S_i,"a",@progbits
	.sectionflags	@""
	.align	4
.nv.constant0._Z14matrixMultiplyPiS_S_i:
	.zero		924


//--------------------- SYMBOLS --------------------------

	.type		.nv.reservedSmem.offset0,@object
	.size		.nv.reservedSmem.offset0,0x4
